//
// Generated by NVIDIA NVVM Compiler
//
// Compiler Build ID: CL-36424714
// Cuda compilation tools, release 13.0, V13.0.88
// Based on NVVM 20.0.0
//

.version 9.0
.target sm_100
.address_size 64

	// .globl	_Z4sumaPdS_S_i

.visible .entry _Z4sumaPdS_S_i(
	.param .u64 .ptr .align 1 _Z4sumaPdS_S_i_param_0,
	.param .u64 .ptr .align 1 _Z4sumaPdS_S_i_param_1,
	.param .u64 .ptr .align 1 _Z4sumaPdS_S_i_param_2,
	.param .u32 _Z4sumaPdS_S_i_param_3
)
{
	.reg .pred 	%p<2>;
	.reg .b32 	%r<6>;
	.reg .b64 	%rd<11>;
	.reg .b64 	%fd<4>;

	ld.param.u64 	%rd1, [_Z4sumaPdS_S_i_param_0];
	ld.param.u64 	%rd2, [_Z4sumaPdS_S_i_param_1];
	ld.param.u64 	%rd3, [_Z4sumaPdS_S_i_param_2];
	ld.param.u32 	%r2, [_Z4sumaPdS_S_i_param_3];
	mov.u32 	%r3, %ntid.x;
	mov.u32 	%r4, %ctaid.x;
	mov.u32 	%r5, %tid.x;
	mad.lo.s32 	%r1, %r3, %r4, %r5;
	setp.ge.s32 	%p1, %r1, %r2;
	@%p1 bra 	$L__BB0_2;
	cvta.to.global.u64 	%rd4, %rd1;
	cvta.to.global.u64 	%rd5, %rd2;
	cvta.to.global.u64 	%rd6, %rd3;
	mul.wide.s32 	%rd7, %r1, 8;
	add.s64 	%rd8, %rd4, %rd7;
	ld.global.f64 	%fd1, [%rd8];
	add.s64 	%rd9, %rd5, %rd7;
	ld.global.f64 	%fd2, [%rd9];
	add.f64 	%fd3, %fd1, %fd2;
	add.s64 	%rd10, %rd6, %rd7;
	st.global.f64 	[%rd10], %fd3;
$L__BB0_2:
	ret;

}


// ===== COMPILED SASS (sm_100) =====

	.target	sm_100

	.elftype	@"ET_EXEC"


//--------------------- .note.nv.tkinfo           --------------------------
	.section	.note.nv.tkinfo,"",@"SHT_NOTE"
	.sectionflags	@"SHF_NOTE_NV_TKINFO"
	.tkinfo
        /*0018*/ 	.word	0x00000002
        /*0030*/ 	.string	""
        /*0030*/ 	.string	"ptxas"
        /*0030*/ 	.string	"Cuda compilation tools, release 13.0, V13.0.88"
        /*0030*/ 	.string	"Build cuda_13.0.r13.0/compiler.36424714_0"
        /*0030*/ 	.string	"-arch sm_100 -m 64 "



//--------------------- .note.nv.cuinfo           --------------------------
	.section	.note.nv.cuinfo,"",@"SHT_NOTE"
	.sectionflags	@"SHF_NOTE_NV_CUINFO"
        /*0018*/ 	.short	0x0002
        /*001a*/ 	.short	0x0064
        /*001c*/ 	.short	0x0082
	.zero		2


//--------------------- .nv.info                  --------------------------
	.section	.nv.info,"",@"SHT_CUDA_INFO"
	.align	4


	//----- nvinfo : EIATTR_REGCOUNT
	.align		4
        /*0000*/ 	.byte	0x04, 0x2f
        /*0002*/ 	.short	(.L_1 - .L_0)
	.align		4
.L_0:
        /*0004*/ 	.word	index@(_Z4sumaPdS_S_i)
        /*0008*/ 	.word	0x0000000e


	//----- nvinfo : EIATTR_FRAME_SIZE
	.align		4
.L_1:
        /*000c*/ 	.byte	0x04, 0x11
        /*000e*/ 	.short	(.L_3 - .L_2)
	.align		4
.L_2:
        /*0010*/ 	.word	index@(_Z4sumaPdS_S_i)
        /*0014*/ 	.word	0x00000000


	//----- nvinfo : EIATTR_MIN_STACK_SIZE
	.align		4
.L_3:
        /*0018*/ 	.byte	0x04, 0x12
        /*001a*/ 	.short	(.L_5 - .L_4)
	.align		4
.L_4:
        /*001c*/ 	.word	index@(_Z4sumaPdS_S_i)
        /*0020*/ 	.word	0x00000000
.L_5:


//--------------------- .nv.compat                --------------------------
	.section	.nv.compat,"",@"SHT_CUDA_COMPAT_INFO"
	.align	4
        /*0000*/ 	.byte	0x02, 0x09, 0x00, 0x00, 0x02, 0x02, 0x01, 0x00, 0x02, 0x05, 0x05, 0x00, 0x03, 0x07, 0x01, 0x01
        /*0010*/ 	.byte	0x02, 0x03, 0x00, 0x00, 0x02, 0x06, 0x01, 0x00, 0x04, 0x0b, 0x08, 0x00, 0x01, 0x00, 0x00, 0x00
        /*0020*/ 	.byte	0x00, 0x00, 0x00, 0x00


//--------------------- .nv.info._Z4sumaPdS_S_i   --------------------------
	.section	.nv.info._Z4sumaPdS_S_i,"",@"SHT_CUDA_INFO"
	.sectionflags	@""
	.align	4


	//----- nvinfo : EIATTR_CUDA_API_VERSION
	.align		4
        /*0000*/ 	.byte	0x04, 0x37
        /*0002*/ 	.short	(.L_7 - .L_6)
.L_6:
        /*0004*/ 	.word	0x00000082


	//----- nvinfo : EIATTR_KPARAM_INFO
	.align		4
.L_7:
        /*0008*/ 	.byte	0x04, 0x17
        /*000a*/ 	.short	(.L_9 - .L_8)
.L_8:
        /*000c*/ 	.word	0x00000000
        /*0010*/ 	.short	0x0003
        /*0012*/ 	.short	0x0018
        /*0014*/ 	.byte	0x00, 0xf0, 0x11, 0x00


	//----- nvinfo : EIATTR_KPARAM_INFO
	.align		4
.L_9:
        /*0018*/ 	.byte	0x04, 0x17
        /*001a*/ 	.short	(.L_11 - .L_10)
.L_10:
        /*001c*/ 	.word	0x00000000
        /*0020*/ 	.short	0x0002
        /*0022*/ 	.short	0x0010
        /*0024*/ 	.byte	0x00, 0xf5, 0x21, 0x00


	//----- nvinfo : EIATTR_KPARAM_INFO
	.align		4
.L_11:
        /*0028*/ 	.byte	0x04, 0x17
        /*002a*/ 	.short	(.L_13 - .L_12)
.L_12:
        /*002c*/ 	.word	0x00000000
        /*0030*/ 	.short	0x0001
        /*0032*/ 	.short	0x0008
        /*0034*/ 	.byte	0x00, 0xf5, 0x21, 0x00


	//----- nvinfo : EIATTR_KPARAM_INFO
	.align		4
.L_13:
        /*0038*/ 	.byte	0x04, 0x17
        /*003a*/ 	.short	(.L_15 - .L_14)
.L_14:
        /*003c*/ 	.word	0x00000000
        /*0040*/ 	.short	0x0000
        /*0042*/ 	.short	0x0000
        /*0044*/ 	.byte	0x00, 0xf5, 0x21, 0x00


	//----- nvinfo : EIATTR_SPARSE_MMA_MASK
	.align		4
.L_15:
        /*0048*/ 	.byte	0x03, 0x50
        /*004a*/ 	.short	0x0000


	//----- nvinfo : EIATTR_MAXREG_COUNT
	.align		4
        /*004c*/ 	.byte	0x03, 0x1b
        /*004e*/ 	.short	0x00ff


	//----- nvinfo : EIATTR_MERCURY_ISA_VERSION
	.align		4
        /*0050*/ 	.byte	0x03, 0x5f
        /*0052*/ 	.short	0x0101


	//----- nvinfo : EIATTR_VRC_CTA_INIT_COUNT
	.align		4
        /*0054*/ 	.byte	0x02, 0x4a
	.zero		1
	.zero		1


	//----- nvinfo : EIATTR_EXIT_INSTR_OFFSETS
	.align		4
        /*0058*/ 	.byte	0x04, 0x1c
        /*005a*/ 	.short	(.L_17 - .L_16)


	//   ....[0]....
.L_16:
        /*005c*/ 	.word	0x00000070


	//   ....[1]....
        /*0060*/ 	.word	0x00000130


	//----- nvinfo : EIATTR_CBANK_PARAM_SIZE
	.align		4
.L_17:
        /*0064*/ 	.byte	0x03, 0x19
        /*0066*/ 	.short	0x001c


	//----- nvinfo : EIATTR_PARAM_CBANK
	.align		4
        /*0068*/ 	.byte	0x04, 0x0a
        /*006a*/ 	.short	(.L_19 - .L_18)
	.align		4
.L_18:
        /*006c*/ 	.word	index@(.nv.constant0._Z4sumaPdS_S_i)
        /*0070*/ 	.short	0x0380
        /*0072*/ 	.short	0x001c


	//----- nvinfo : EIATTR_SW_WAR
	.align		4
.L_19:
        /*0074*/ 	.byte	0x04, 0x36
        /*0076*/ 	.short	(.L_21 - .L_20)
.L_20:
        /*0078*/ 	.word	0x00000008
.L_21:


//--------------------- .nv.callgraph             --------------------------
	.section	.nv.callgraph,"",@"SHT_CUDA_CALLGRAPH"
	.align	4
	.sectionentsize	8
	.align		4
        /*0000*/ 	.word	0x00000000
	.align		4
        /*0004*/ 	.word	0xffffffff
	.align		4
        /*0008*/ 	.word	0x00000000
	.align		4
        /*000c*/ 	.word	0xfffffffe
	.align		4
        /*0010*/ 	.word	0x00000000
	.align		4
        /*0014*/ 	.word	0xfffffffd
	.align		4
        /*0018*/ 	.word	0x00000000
	.align		4
        /*001c*/ 	.word	0xfffffffc


//--------------------- .text._Z4sumaPdS_S_i      --------------------------
	.section	.text._Z4sumaPdS_S_i,"ax",@progbits
	.align	128
        .global         _Z4sumaPdS_S_i
        .type           _Z4sumaPdS_S_i,@function
        .size           _Z4sumaPdS_S_i,(.L_x_1 - _Z4sumaPdS_S_i)
        .other          _Z4sumaPdS_S_i,@"STO_CUDA_ENTRY STV_DEFAULT"
_Z4sumaPdS_S_i:
.text._Z4sumaPdS_S_i:
[----:B------:R-:W-:Y:S01]  /*0000*/  LDC R1, c[0x0][0x37c] ;  /* 0x0000df00ff017b82 */ /* 0x000fe20000000800 */
[----:B------:R-:W0:Y:S01]  /*0010*/  S2R R11, SR_CTAID.X ;  /* 0x00000000000b7919 */ /* 0x000e220000002500 */
[----:B------:R-:W0:Y:S01]  /*0020*/  LDCU UR4, c[0x0][0x360] ;  /* 0x00006c00ff0477ac */ /* 0x000e220008000800 */
[----:B------:R-:W0:Y:S01]  /*0030*/  S2R R0, SR_TID.X ;  /* 0x0000000000007919 */ /* 0x000e220000002100 */
[----:B------:R-:W1:Y:S01]  /*0040*/  LDCU UR5, c[0x0][0x398] ;  /* 0x00007300ff0577ac */ /* 0x000e620008000800 */
[----:B0-----:R-:W-:-:S05]  /*0050*/  IMAD R11, R11, UR4, R0 ;  /* 0x000000040b0b7c24 */ /* 0x001fca000f8e0200 */
[----:B-1----:R-:W-:-:S13]  /*0060*/  ISETP.GE.AND P0, PT, R11, UR5, PT ;  /* 0x000000050b007c0c */ /* 0x002fda000bf06270 */
[----:B------:R-:W-:Y:S05]  /*0070*/  @P0 EXIT ;  /* 0x000000000000094d */ /* 0x000fea0003800000 */
[----:B------:R-:W0:Y:S01]  /*0080*/  LDC.64 R2, c[0x0][0x380] ;  /* 0x0000e000ff027b82 */ /* 0x000e220000000a00 */
[----:B------:R-:W1:Y:S07]  /*0090*/  LDCU.64 UR4, c[0x0][0x358] ;  /* 0x00006b00ff0477ac */ /* 0x000e6e0008000a00 */
[----:B------:R-:W2:Y:S08]  /*00a0*/  LDC.64 R4, c[0x0][0x388] ;  /* 0x0000e200ff047b82 */ /* 0x000eb00000000a00 */
[----:B------:R-:W3:Y:S01]  /*00b0*/  LDC.64 R8, c[0x0][0x390] ;  /* 0x0000e400ff087b82 */ /* 0x000ee20000000a00 */
[----:B0-----:R-:W-:-:S06]  /*00c0*/  IMAD.WIDE R2, R11, 0x8, R2 ;  /* 0x000000080b027825 */ /* 0x001fcc00078e0202 */
[----:B-1----:R-:W4:Y:S01]  /*00d0*/  LDG.E.64 R2, desc[UR4][R2.64] ;  /* 0x0000000402027981 */ /* 0x002f22000c1e1b00 */
[----:B--2---:R-:W-:-:S06]  /*00e0*/  IMAD.WIDE R4, R11, 0x8, R4 ;  /* 0x000000080b047825 */ /* 0x004fcc00078e0204 */
[----:B------:R-:W4:Y:S01]  /*00f0*/  LDG.E.64 R4, desc[UR4][R4.64] ;  /* 0x0000000404047981 */ /* 0x000f22000c1e1b00 */
[----:B---3--:R-:W-:Y:S01]  /*0100*/  IMAD.WIDE R8, R11, 0x8, R8 ;  /* 0x000000080b087825 */ /* 0x008fe200078e0208 */
[----:B----4-:R-:W-:-:S07]  /*0110*/  DADD R6, R2, R4 ;  /* 0x0000000002067229 */ /* 0x010fce0000000004 */
[----:B------:R-:W-:Y:S01]  /*0120*/  STG.E.64 desc[UR4][R8.64], R6 ;  /* 0x0000000608007986 */ /* 0x000fe2000c101b04 */
[----:B------:R-:W-:Y:S05]  /*0130*/  EXIT ;  /* 0x000000000000794d */ /* 0x000fea0003800000 */
.L_x_0:
[----:B------:R-:W-:-:S00]  /*0140*/  BRA `(.L_x_0) ;  /* 0xfffffffc00fc7947 */ /* 0x000fc0000383ffff */
[----:B------:R-:W-:-:S00]  /*0150*/  NOP ;  /* 0x0000000000007918 */ /* 0x000fc00000000000 */
        /* <DEDUP_REMOVED lines=10> */
.L_x_1:


//--------------------- .nv.shared.reserved.0     --------------------------
	.section	.nv.shared.reserved.0,"aw",@nobits
	.weak		__nv_reservedSMEM_offset_0_alias
	.size		__nv_reservedSMEM_offset_0_alias, 0, 64
	.other		__nv_reservedSMEM_offset_0_alias,@"STO_CUDA_RESERVED_SHARED STV_DEFAULT"
__nv_reservedSMEM_offset_0_alias:
	.zero		0
	.zero		64


//--------------------- .nv.constant0._Z4sumaPdS_S_i --------------------------
	.section	.nv.constant0._Z4sumaPdS_S_i,"a",@progbits
	.sectionflags	@""
	.align	4
.nv.constant0._Z4sumaPdS_S_i:
	.zero		924


//--------------------- SYMBOLS --------------------------

	.type		.nv.reservedSmem.offset0,@object
	.size		.nv.reservedSmem.offset0,0x4
